//
// Generated by NVIDIA NVVM Compiler
//
// Compiler Build ID: CL-36424714
// Cuda compilation tools, release 13.0, V13.0.88
// Based on NVVM 20.0.0
//

.version 9.0
.target sm_100
.address_size 64

	// .globl	_Z12Conv2D_BasicPfS_S_i

.visible .entry _Z12Conv2D_BasicPfS_S_i(
	.param .u64 .ptr .align 1 _Z12Conv2D_BasicPfS_S_i_param_0,
	.param .u64 .ptr .align 1 _Z12Conv2D_BasicPfS_S_i_param_1,
	.param .u64 .ptr .align 1 _Z12Conv2D_BasicPfS_S_i_param_2,
	.param .u32 _Z12Conv2D_BasicPfS_S_i_param_3
)
{
	.reg .pred 	%p<28>;
	.reg .b32 	%r<89>;
	.reg .b32 	%f<99>;
	.reg .b64 	%rd<62>;

	ld.param.u64 	%rd6, [_Z12Conv2D_BasicPfS_S_i_param_0];
	ld.param.u64 	%rd5, [_Z12Conv2D_BasicPfS_S_i_param_1];
	ld.param.u64 	%rd7, [_Z12Conv2D_BasicPfS_S_i_param_2];
	ld.param.u32 	%r37, [_Z12Conv2D_BasicPfS_S_i_param_3];
	cvta.to.global.u64 	%rd1, %rd7;
	cvta.to.global.u64 	%rd2, %rd6;
	mov.u32 	%r38, %ctaid.x;
	mov.u32 	%r39, %ntid.x;
	mov.u32 	%r40, %tid.x;
	mad.lo.s32 	%r1, %r38, %r39, %r40;
	mov.u32 	%r41, %ctaid.y;
	mov.u32 	%r42, %ntid.y;
	mov.u32 	%r43, %tid.y;
	mad.lo.s32 	%r44, %r41, %r42, %r43;
	setp.gt.s32 	%p1, %r1, 15;
	setp.gt.u32 	%p2, %r44, 15;
	or.pred  	%p3, %p1, %p2;
	@%p3 bra 	$L__BB0_45;
	setp.lt.s32 	%p4, %r37, 1;
	mov.f32 	%f77, 0f00000000;
	@%p4 bra 	$L__BB0_44;
	add.s32 	%r3, %r1, -2;
	add.s32 	%r4, %r44, -2;
	and.b32  	%r5, %r37, 7;
	add.s32 	%r6, %r5, -1;
	and.b32  	%r7, %r37, 3;
	and.b32  	%r8, %r37, 2147483640;
	and.b32  	%r9, %r37, 1;
	mov.f32 	%f77, 0f00000000;
	mov.b32 	%r84, 0;
$L__BB0_3:
	setp.lt.u32 	%p5, %r37, 8;
	add.s32 	%r11, %r4, %r84;
	shl.b32 	%r12, %r11, 4;
	mul.lo.s32 	%r13, %r84, %r37;
	mov.b32 	%r87, 0;
	@%p5 bra 	$L__BB0_22;
	mov.b32 	%r85, 0;
	cvt.u64.u32 	%rd12, %r13;
$L__BB0_5:
	.pragma "nounroll";
	add.s32 	%r15, %r3, %r85;
	max.u32 	%r48, %r15, %r11;
	setp.gt.u32 	%p6, %r48, 15;
	@%p6 bra 	$L__BB0_7;
	add.s32 	%r49, %r12, %r15;
	mul.wide.u32 	%rd8, %r49, 4;
	add.s64 	%rd9, %rd2, %rd8;
	ld.global.f32 	%f43, [%rd9];
	add.s32 	%r50, %r85, %r13;
	mul.wide.u32 	%rd10, %r50, 4;
	add.s64 	%rd11, %rd1, %rd10;
	ld.global.f32 	%f44, [%rd11];
	fma.rn.f32 	%f77, %f43, %f44, %f77;
$L__BB0_7:
	add.s32 	%r16, %r15, 1;
	max.u32 	%r51, %r16, %r11;
	setp.gt.u32 	%p7, %r51, 15;
	cvt.u64.u32 	%rd13, %r85;
	add.s64 	%rd14, %rd13, %rd12;
	shl.b64 	%rd15, %rd14, 2;
	add.s64 	%rd3, %rd1, %rd15;
	@%p7 bra 	$L__BB0_9;
	add.s32 	%r52, %r12, %r16;
	mul.wide.u32 	%rd16, %r52, 4;
	add.s64 	%rd17, %rd2, %rd16;
	ld.global.f32 	%f45, [%rd17];
	ld.global.f32 	%f46, [%rd3+4];
	fma.rn.f32 	%f77, %f45, %f46, %f77;
$L__BB0_9:
	add.s32 	%r17, %r1, %r85;
	max.u32 	%r53, %r17, %r11;
	setp.gt.u32 	%p8, %r53, 15;
	@%p8 bra 	$L__BB0_11;
	add.s32 	%r54, %r12, %r17;
	mul.wide.u32 	%rd18, %r54, 4;
	add.s64 	%rd19, %rd2, %rd18;
	ld.global.f32 	%f47, [%rd19];
	ld.global.f32 	%f48, [%rd3+8];
	fma.rn.f32 	%f77, %f47, %f48, %f77;
$L__BB0_11:
	add.s32 	%r18, %r15, 3;
	max.u32 	%r55, %r18, %r11;
	setp.gt.u32 	%p9, %r55, 15;
	@%p9 bra 	$L__BB0_13;
	add.s32 	%r56, %r12, %r18;
	mul.wide.u32 	%rd20, %r56, 4;
	add.s64 	%rd21, %rd2, %rd20;
	ld.global.f32 	%f49, [%rd21];
	ld.global.f32 	%f50, [%rd3+12];
	fma.rn.f32 	%f77, %f49, %f50, %f77;
$L__BB0_13:
	add.s32 	%r19, %r15, 4;
	max.u32 	%r57, %r19, %r11;
	setp.gt.u32 	%p10, %r57, 15;
	@%p10 bra 	$L__BB0_15;
	add.s32 	%r58, %r12, %r19;
	mul.wide.u32 	%rd22, %r58, 4;
	add.s64 	%rd23, %rd2, %rd22;
	ld.global.f32 	%f51, [%rd23];
	ld.global.f32 	%f52, [%rd3+16];
	fma.rn.f32 	%f77, %f51, %f52, %f77;
$L__BB0_15:
	add.s32 	%r20, %r15, 5;
	max.u32 	%r59, %r20, %r11;
	setp.gt.u32 	%p11, %r59, 15;
	@%p11 bra 	$L__BB0_17;
	add.s32 	%r60, %r12, %r20;
	mul.wide.u32 	%rd24, %r60, 4;
	add.s64 	%rd25, %rd2, %rd24;
	ld.global.f32 	%f53, [%rd25];
	ld.global.f32 	%f54, [%rd3+20];
	fma.rn.f32 	%f77, %f53, %f54, %f77;
$L__BB0_17:
	add.s32 	%r21, %r15, 6;
	max.u32 	%r61, %r21, %r11;
	setp.gt.u32 	%p12, %r61, 15;
	@%p12 bra 	$L__BB0_19;
	add.s32 	%r62, %r12, %r21;
	mul.wide.u32 	%rd26, %r62, 4;
	add.s64 	%rd27, %rd2, %rd26;
	ld.global.f32 	%f55, [%rd27];
	ld.global.f32 	%f56, [%rd3+24];
	fma.rn.f32 	%f77, %f55, %f56, %f77;
$L__BB0_19:
	add.s32 	%r22, %r15, 7;
	max.u32 	%r63, %r22, %r11;
	setp.gt.u32 	%p13, %r63, 15;
	@%p13 bra 	$L__BB0_21;
	add.s32 	%r64, %r12, %r22;
	mul.wide.u32 	%rd28, %r64, 4;
	add.s64 	%rd29, %rd2, %rd28;
	ld.global.f32 	%f57, [%rd29];
	ld.global.f32 	%f58, [%rd3+28];
	fma.rn.f32 	%f77, %f57, %f58, %f77;
$L__BB0_21:
	add.s32 	%r85, %r85, 8;
	setp.ne.s32 	%p14, %r85, %r8;
	mov.u32 	%r87, %r8;
	@%p14 bra 	$L__BB0_5;
$L__BB0_22:
	setp.eq.s32 	%p15, %r5, 0;
	@%p15 bra 	$L__BB0_43;
	setp.lt.u32 	%p16, %r6, 3;
	@%p16 bra 	$L__BB0_33;
	add.s32 	%r25, %r3, %r87;
	max.u32 	%r65, %r25, %r11;
	setp.gt.u32 	%p17, %r65, 15;
	@%p17 bra 	$L__BB0_26;
	add.s32 	%r66, %r12, %r25;
	mul.wide.u32 	%rd30, %r66, 4;
	add.s64 	%rd31, %rd2, %rd30;
	ld.global.f32 	%f60, [%rd31];
	add.s32 	%r67, %r87, %r13;
	mul.wide.u32 	%rd32, %r67, 4;
	add.s64 	%rd33, %rd1, %rd32;
	ld.global.f32 	%f61, [%rd33];
	fma.rn.f32 	%f77, %f60, %f61, %f77;
$L__BB0_26:
	add.s32 	%r26, %r25, 1;
	max.u32 	%r68, %r26, %r11;
	setp.gt.u32 	%p18, %r68, 15;
	cvt.u64.u32 	%rd34, %r13;
	cvt.u64.u32 	%rd35, %r87;
	add.s64 	%rd36, %rd35, %rd34;
	shl.b64 	%rd37, %rd36, 2;
	add.s64 	%rd4, %rd1, %rd37;
	@%p18 bra 	$L__BB0_28;
	add.s32 	%r69, %r12, %r26;
	mul.wide.u32 	%rd38, %r69, 4;
	add.s64 	%rd39, %rd2, %rd38;
	ld.global.f32 	%f62, [%rd39];
	ld.global.f32 	%f63, [%rd4+4];
	fma.rn.f32 	%f77, %f62, %f63, %f77;
$L__BB0_28:
	add.s32 	%r27, %r1, %r87;
	max.u32 	%r70, %r27, %r11;
	setp.gt.u32 	%p19, %r70, 15;
	@%p19 bra 	$L__BB0_30;
	add.s32 	%r71, %r12, %r27;
	mul.wide.u32 	%rd40, %r71, 4;
	add.s64 	%rd41, %rd2, %rd40;
	ld.global.f32 	%f64, [%rd41];
	ld.global.f32 	%f65, [%rd4+8];
	fma.rn.f32 	%f77, %f64, %f65, %f77;
$L__BB0_30:
	add.s32 	%r28, %r25, 3;
	max.u32 	%r72, %r28, %r11;
	setp.gt.u32 	%p20, %r72, 15;
	@%p20 bra 	$L__BB0_32;
	add.s32 	%r73, %r12, %r28;
	mul.wide.u32 	%rd42, %r73, 4;
	add.s64 	%rd43, %rd2, %rd42;
	ld.global.f32 	%f66, [%rd43];
	ld.global.f32 	%f67, [%rd4+12];
	fma.rn.f32 	%f77, %f66, %f67, %f77;
$L__BB0_32:
	add.s32 	%r87, %r87, 4;
$L__BB0_33:
	setp.eq.s32 	%p21, %r7, 0;
	@%p21 bra 	$L__BB0_43;
	setp.eq.s32 	%p22, %r7, 1;
	@%p22 bra 	$L__BB0_40;
	add.s32 	%r31, %r3, %r87;
	max.u32 	%r74, %r31, %r11;
	setp.gt.u32 	%p23, %r74, 15;
	@%p23 bra 	$L__BB0_37;
	add.s32 	%r75, %r12, %r31;
	mul.wide.u32 	%rd44, %r75, 4;
	add.s64 	%rd45, %rd2, %rd44;
	ld.global.f32 	%f69, [%rd45];
	add.s32 	%r76, %r87, %r13;
	mul.wide.u32 	%rd46, %r76, 4;
	add.s64 	%rd47, %rd1, %rd46;
	ld.global.f32 	%f70, [%rd47];
	fma.rn.f32 	%f77, %f69, %f70, %f77;
$L__BB0_37:
	add.s32 	%r32, %r31, 1;
	max.u32 	%r77, %r32, %r11;
	setp.gt.u32 	%p24, %r77, 15;
	@%p24 bra 	$L__BB0_39;
	add.s32 	%r78, %r12, %r32;
	mul.wide.u32 	%rd48, %r78, 4;
	add.s64 	%rd49, %rd2, %rd48;
	ld.global.f32 	%f71, [%rd49];
	cvt.u64.u32 	%rd50, %r13;
	cvt.u64.u32 	%rd51, %r87;
	add.s64 	%rd52, %rd51, %rd50;
	shl.b64 	%rd53, %rd52, 2;
	add.s64 	%rd54, %rd1, %rd53;
	ld.global.f32 	%f72, [%rd54+4];
	fma.rn.f32 	%f77, %f71, %f72, %f77;
$L__BB0_39:
	add.s32 	%r87, %r87, 2;
$L__BB0_40:
	setp.eq.s32 	%p25, %r9, 0;
	@%p25 bra 	$L__BB0_43;
	add.s32 	%r35, %r3, %r87;
	max.u32 	%r79, %r35, %r11;
	setp.gt.u32 	%p26, %r79, 15;
	@%p26 bra 	$L__BB0_43;
	add.s32 	%r80, %r12, %r35;
	mul.wide.u32 	%rd55, %r80, 4;
	add.s64 	%rd56, %rd2, %rd55;
	ld.global.f32 	%f73, [%rd56];
	add.s32 	%r81, %r87, %r13;
	mul.wide.u32 	%rd57, %r81, 4;
	add.s64 	%rd58, %rd1, %rd57;
	ld.global.f32 	%f74, [%rd58];
	fma.rn.f32 	%f77, %f73, %f74, %f77;
$L__BB0_43:
	add.s32 	%r84, %r84, 1;
	setp.ne.s32 	%p27, %r84, %r37;
	@%p27 bra 	$L__BB0_3;
$L__BB0_44:
	shl.b32 	%r82, %r44, 4;
	add.s32 	%r83, %r82, %r1;
	cvta.to.global.u64 	%rd59, %rd5;
	mul.wide.s32 	%rd60, %r83, 4;
	add.s64 	%rd61, %rd59, %rd60;
	st.global.f32 	[%rd61], %f77;
$L__BB0_45:
	ret;

}


// ===== COMPILED SASS (sm_100) =====

	.target	sm_100

	.elftype	@"ET_EXEC"


//--------------------- .note.nv.tkinfo           --------------------------
	.section	.note.nv.tkinfo,"",@"SHT_NOTE"
	.sectionflags	@"SHF_NOTE_NV_TKINFO"
	.tkinfo
        /*0018*/ 	.word	0x00000002
        /*0030*/ 	.string	""
        /*0030*/ 	.string	"ptxas"
        /*0030*/ 	.string	"Cuda compilation tools, release 13.0, V13.0.88"
        /*0030*/ 	.string	"Build cuda_13.0.r13.0/compiler.36424714_0"
        /*0030*/ 	.string	"-arch sm_100 -m 64 "



//--------------------- .note.nv.cuinfo           --------------------------
	.section	.note.nv.cuinfo,"",@"SHT_NOTE"
	.sectionflags	@"SHF_NOTE_NV_CUINFO"
        /*0018*/ 	.short	0x0002
        /*001a*/ 	.short	0x0064
        /*001c*/ 	.short	0x0082
	.zero		2


//--------------------- .nv.info                  --------------------------
	.section	.nv.info,"",@"SHT_CUDA_INFO"
	.align	4


	//----- nvinfo : EIATTR_REGCOUNT
	.align		4
        /*0000*/ 	.byte	0x04, 0x2f
        /*0002*/ 	.short	(.L_1 - .L_0)
	.align		4
.L_0:
        /*0004*/ 	.word	index@(_Z12Conv2D_BasicPfS_S_i)
        /*0008*/ 	.word	0x00000020


	//----- nvinfo : EIATTR_FRAME_SIZE
	.align		4
.L_1:
        /*000c*/ 	.byte	0x04, 0x11
        /*000e*/ 	.short	(.L_3 - .L_2)
	.align		4
.L_2:
        /*0010*/ 	.word	index@(_Z12Conv2D_BasicPfS_S_i)
        /*0014*/ 	.word	0x00000000


	//----- nvinfo : EIATTR_MIN_STACK_SIZE
	.align		4
.L_3:
        /*0018*/ 	.byte	0x04, 0x12
        /*001a*/ 	.short	(.L_5 - .L_4)
	.align		4
.L_4:
        /*001c*/ 	.word	index@(_Z12Conv2D_BasicPfS_S_i)
        /*0020*/ 	.word	0x00000000
.L_5:


//--------------------- .nv.compat                --------------------------
	.section	.nv.compat,"",@"SHT_CUDA_COMPAT_INFO"
	.align	4
        /*0000*/ 	.byte	0x02, 0x09, 0x00, 0x00, 0x02, 0x02, 0x01, 0x00, 0x02, 0x05, 0x05, 0x00, 0x03, 0x07, 0x01, 0x01
        /*0010*/ 	.byte	0x02, 0x03, 0x00, 0x00, 0x02, 0x06, 0x01, 0x00, 0x04, 0x0b, 0x08, 0x00, 0x09, 0x00, 0x00, 0x00
        /*0020*/ 	.byte	0x00, 0x00, 0x00, 0x00


//--------------------- .nv.info._Z12Conv2D_BasicPfS_S_i --------------------------
	.section	.nv.info._Z12Conv2D_BasicPfS_S_i,"",@"SHT_CUDA_INFO"
	.sectionflags	@""
	.align	4


	//----- nvinfo : EIATTR_CUDA_API_VERSION
	.align		4
        /*0000*/ 	.byte	0x04, 0x37
        /*0002*/ 	.short	(.L_7 - .L_6)
.L_6:
        /*0004*/ 	.word	0x00000082


	//----- nvinfo : EIATTR_KPARAM_INFO
	.align		4
.L_7:
        /*0008*/ 	.byte	0x04, 0x17
        /*000a*/ 	.short	(.L_9 - .L_8)
.L_8:
        /*000c*/ 	.word	0x00000000
        /*0010*/ 	.short	0x0003
        /*0012*/ 	.short	0x0018
        /*0014*/ 	.byte	0x00, 0xf0, 0x11, 0x00


	//----- nvinfo : EIATTR_KPARAM_INFO
	.align		4
.L_9:
        /*0018*/ 	.byte	0x04, 0x17
        /*001a*/ 	.short	(.L_11 - .L_10)
.L_10:
        /*001c*/ 	.word	0x00000000
        /*0020*/ 	.short	0x0002
        /*0022*/ 	.short	0x0010
        /*0024*/ 	.byte	0x00, 0xf5, 0x21, 0x00


	//----- nvinfo : EIATTR_KPARAM_INFO
	.align		4
.L_11:
        /*0028*/ 	.byte	0x04, 0x17
        /*002a*/ 	.short	(.L_13 - .L_12)
.L_12:
        /*002c*/ 	.word	0x00000000
        /*0030*/ 	.short	0x0001
        /*0032*/ 	.short	0x0008
        /*0034*/ 	.byte	0x00, 0xf5, 0x21, 0x00


	//----- nvinfo : EIATTR_KPARAM_INFO
	.align		4
.L_13:
        /*0038*/ 	.byte	0x04, 0x17
        /*003a*/ 	.short	(.L_15 - .L_14)
.L_14:
        /*003c*/ 	.word	0x00000000
        /*0040*/ 	.short	0x0000
        /*0042*/ 	.short	0x0000
        /*0044*/ 	.byte	0x00, 0xf5, 0x21, 0x00


	//----- nvinfo : EIATTR_SPARSE_MMA_MASK
	.align		4
.L_15:
        /*0048*/ 	.byte	0x03, 0x50
        /*004a*/ 	.short	0x0000


	//----- nvinfo : EIATTR_MAXREG_COUNT
	.align		4
        /*004c*/ 	.byte	0x03, 0x1b
        /*004e*/ 	.short	0x00ff


	//----- nvinfo : EIATTR_MERCURY_ISA_VERSION
	.align		4
        /*0050*/ 	.byte	0x03, 0x5f
        /*0052*/ 	.short	0x0101


	//----- nvinfo : EIATTR_VRC_CTA_INIT_COUNT
	.align		4
        /*0054*/ 	.byte	0x02, 0x4a
	.zero		1
	.zero		1


	//----- nvinfo : EIATTR_EXIT_INSTR_OFFSETS
	.align		4
        /*0058*/ 	.byte	0x04, 0x1c
        /*005a*/ 	.short	(.L_17 - .L_16)


	//   ....[0]....
.L_16:
        /*005c*/ 	.word	0x000000b0


	//   ....[1]....
        /*0060*/ 	.word	0x00000dd0


	//----- nvinfo : EIATTR_CRS_STACK_SIZE
	.align		4
.L_17:
        /*0064*/ 	.byte	0x04, 0x1e
        /*0066*/ 	.short	(.L_19 - .L_18)
.L_18:
        /*0068*/ 	.word	0x00000000


	//----- nvinfo : EIATTR_CBANK_PARAM_SIZE
	.align		4
.L_19:
        /*006c*/ 	.byte	0x03, 0x19
        /*006e*/ 	.short	0x001c


	//----- nvinfo : EIATTR_PARAM_CBANK
	.align		4
        /*0070*/ 	.byte	0x04, 0x0a
        /*0072*/ 	.short	(.L_21 - .L_20)
	.align		4
.L_20:
        /*0074*/ 	.word	index@(.nv.constant0._Z12Conv2D_BasicPfS_S_i)
        /*0078*/ 	.short	0x0380
        /*007a*/ 	.short	0x001c


	//----- nvinfo : EIATTR_SW_WAR
	.align		4
.L_21:
        /*007c*/ 	.byte	0x04, 0x36
        /*007e*/ 	.short	(.L_23 - .L_22)
.L_22:
        /*0080*/ 	.word	0x00000008
.L_23:


//--------------------- .nv.callgraph             --------------------------
	.section	.nv.callgraph,"",@"SHT_CUDA_CALLGRAPH"
	.align	4
	.sectionentsize	8
	.align		4
        /*0000*/ 	.word	0x00000000
	.align		4
        /*0004*/ 	.word	0xffffffff
	.align		4
        /*0008*/ 	.word	0x00000000
	.align		4
        /*000c*/ 	.word	0xfffffffe
	.align		4
        /*0010*/ 	.word	0x00000000
	.align		4
        /*0014*/ 	.word	0xfffffffd
	.align		4
        /*0018*/ 	.word	0x00000000
	.align		4
        /*001c*/ 	.word	0xfffffffc


//--------------------- .text._Z12Conv2D_BasicPfS_S_i --------------------------
	.section	.text._Z12Conv2D_BasicPfS_S_i,"ax",@progbits
	.align	128
        .global         _Z12Conv2D_BasicPfS_S_i
        .type           _Z12Conv2D_BasicPfS_S_i,@function
        .size           _Z12Conv2D_BasicPfS_S_i,(.L_x_9 - _Z12Conv2D_BasicPfS_S_i)
        .other          _Z12Conv2D_BasicPfS_S_i,@"STO_CUDA_ENTRY STV_DEFAULT"
_Z12Conv2D_BasicPfS_S_i:
.text._Z12Conv2D_BasicPfS_S_i:
[----:B------:R-:W-:Y:S01]  /*0000*/  LDC R1, c[0x0][0x37c] ;  /* 0x0000df00ff017b82 */ /* 0x000fe20000000800 */
[----:B------:R-:W0:Y:S07]  /*0010*/  S2R R5, SR_TID.Y ;  /* 0x0000000000057919 */ /* 0x000e2e0000002200 */
[----:B------:R-:W1:Y:S01]  /*0020*/  LDC R3, c[0x0][0x360] ;  /* 0x0000d800ff037b82 */ /* 0x000e620000000800 */
[----:B------:R-:W1:Y:S07]  /*0030*/  S2R R0, SR_TID.X ;  /* 0x0000000000007919 */ /* 0x000e6e0000002100 */
[----:B------:R-:W0:Y:S08]  /*0040*/  S2UR UR5, SR_CTAID.Y ;  /* 0x00000000000579c3 */ /* 0x000e300000002600 */
[----:B------:R-:W0:Y:S08]  /*0050*/  LDC R2, c[0x0][0x364] ;  /* 0x0000d900ff027b82 */ /* 0x000e300000000800 */
[----:B------:R-:W1:Y:S01]  /*0060*/  S2UR UR4, SR_CTAID.X ;  /* 0x00000000000479c3 */ /* 0x000e620000002500 */
[----:B0-----:R-:W-:-:S05]  /*0070*/  IMAD R2, R2, UR5, R5 ;  /* 0x0000000502027c24 */ /* 0x001fca000f8e0205 */
[----:B------:R-:W-:Y:S01]  /*0080*/  ISETP.GT.U32.AND P0, PT, R2, 0xf, PT ;  /* 0x0000000f0200780c */ /* 0x000fe20003f04070 */
[----:B-1----:R-:W-:-:S05]  /*0090*/  IMAD R3, R3, UR4, R0 ;  /* 0x0000000403037c24 */ /* 0x002fca000f8e0200 */
[----:B------:R-:W-:-:S13]  /*00a0*/  ISETP.GT.OR P0, PT, R3, 0xf, P0 ;  /* 0x0000000f0300780c */ /* 0x000fda0000704670 */
[----:B------:R-:W-:Y:S05]  /*00b0*/  @P0 EXIT ;  /* 0x000000000000094d */ /* 0x000fea0003800000 */
[----:B------:R-:W0:Y:S01]  /*00c0*/  LDCU UR5, c[0x0][0x398] ;  /* 0x00007300ff0577ac */ /* 0x000e220008000800 */
[----:B------:R-:W-:Y:S01]  /*00d0*/  IMAD.MOV.U32 R0, RZ, RZ, RZ ;  /* 0x000000ffff007224 */ /* 0x000fe200078e00ff */
[----:B------:R-:W1:Y:S01]  /*00e0*/  LDCU.64 UR8, c[0x0][0x358] ;  /* 0x00006b00ff0877ac */ /* 0x000e620008000a00 */
[----:B0-----:R-:W-:-:S09]  /*00f0*/  UISETP.GE.AND UP0, UPT, UR5, 0x1, UPT ;  /* 0x000000010500788c */ /* 0x001fd2000bf06270 */
[----:B-1----:R-:W-:Y:S05]  /*0100*/  BRA.U !UP0, `(.L_x_0) ;  /* 0x0000000d08207547 */ /* 0x002fea000b800000 */
[----:B------:R-:W-:Y:S01]  /*0110*/  ULOP3.LUT UR6, UR5, 0x7, URZ, 0xc0, !UPT ;  /* 0x0000000705067892 */ /* 0x000fe2000f8ec0ff */
[----:B------:R-:W-:Y:S01]  /*0120*/  VIADD R4, R3, 0xfffffffe ;  /* 0xfffffffe03047836 */ /* 0x000fe20000000000 */
[----:B------:R-:W-:Y:S01]  /*0130*/  IADD3 R5, PT, PT, R2, -0x2, RZ ;  /* 0xfffffffe02057810 */ /* 0x000fe20007ffe0ff */
[----:B------:R-:W-:Y:S01]  /*0140*/  IMAD.MOV.U32 R0, RZ, RZ, RZ ;  /* 0x000000ffff007224 */ /* 0x000fe200078e00ff */
[----:B------:R-:W-:Y:S02]  /*0150*/  UIADD3 UR4, UPT, UPT, UR6, -0x1, URZ ;  /* 0xffffffff06047890 */ /* 0x000fe4000fffe0ff */
[----:B------:R-:W-:Y:S02]  /*0160*/  ULOP3.LUT UR7, UR5, 0x3, URZ, 0xc0, !UPT ;  /* 0x0000000305077892 */ /* 0x000fe4000f8ec0ff */
[----:B------:R-:W-:Y:S02]  /*0170*/  UISETP.GE.U32.AND UP1, UPT, UR4, 0x3, UPT ;  /* 0x000000030400788c */ /* 0x000fe4000bf26070 */
[----:B------:R-:W-:Y:S01]  /*0180*/  ULOP3.LUT UR5, UR5, 0x7ffffff8, URZ, 0xc0, !UPT ;  /* 0x7ffffff805057892 */ /* 0x000fe2000f8ec0ff */
[----:B------:R-:W-:-:S11]  /*0190*/  UMOV UR4, URZ ;  /* 0x000000ff00047c82 */ /* 0x000fd60008000000 */
.L_x_7:
[----:B------:R-:W0:Y:S01]  /*01a0*/  LDCU UR11, c[0x0][0x398] ;  /* 0x00007300ff0b77ac */ /* 0x000e220008000800 */
[----:B------:R-:W-:Y:S02]  /*01b0*/  VIADD R6, R5, UR4 ;  /* 0x0000000405067c36 */ /* 0x000fe40008000000 */
[----:B------:R-:W-:Y:S01]  /*01c0*/  HFMA2 R21, -RZ, RZ, 0, 0 ;  /* 0x00000000ff157431 */ /* 0x000fe200000001ff */
[----:B0-----:R-:W-:Y:S02]  /*01d0*/  UISETP.GE.U32.AND UP2, UPT, UR11, 0x8, UPT ;  /* 0x000000080b00788c */ /* 0x001fe4000bf46070 */
[----:B------:R-:W-:Y:S02]  /*01e0*/  UIMAD UR10, UR4, UR11, URZ ;  /* 0x0000000b040a72a4 */ /* 0x000fe4000f8e02ff */
[----:B------:R-:W-:-:S04]  /*01f0*/  UIADD3 UR4, UPT, UPT, UR4, 0x1, URZ ;  /* 0x0000000104047890 */ /* 0x000fc8000fffe0ff */
[----:B------:R-:W-:Y:S01]  /*0200*/  UISETP.NE.AND UP0, UPT, UR4, UR11, UPT ;  /* 0x0000000b0400728c */ /* 0x000fe2000bf05270 */
[----:B------:R-:W-:Y:S10]  /*0210*/  BRA.U !UP2, `(.L_x_1) ;  /* 0x000000050a547547 */ /* 0x000ff4000b800000 */
[----:B------:R-:W0:Y:S01]  /*0220*/  LDC.64 R12, c[0x0][0x390] ;  /* 0x0000e400ff0c7b82 */ /* 0x000e220000000a00 */
[----:B------:R-:W-:-:S07]  /*0230*/  IMAD.MOV.U32 R7, RZ, RZ, RZ ;  /* 0x000000ffff077224 */ /* 0x000fce00078e00ff */
.L_x_2:
[----:B------:R-:W-:-:S05]  /*0240*/  IMAD.IADD R25, R4, 0x1, R7 ;  /* 0x0000000104197824 */ /* 0x000fca00078e0207 */
[----:B------:R-:W-:-:S04]  /*0250*/  VIMNMX.U32 R8, PT, PT, R6, R25, !PT ;  /* 0x0000001906087248 */ /* 0x000fc80007fe0000 */
[----:B------:R-:W-:-:S13]  /*0260*/  ISETP.GT.U32.AND P5, PT, R8, 0xf, PT ;  /* 0x0000000f0800780c */ /* 0x000fda0003fa4070 */
[----:B------:R-:W1:Y:S01]  /*0270*/  @!P5 LDC.64 R8, c[0x0][0x390] ;  /* 0x0000e400ff08db82 */ /* 0x000e620000000a00 */
[----:B------:R-:W-:Y:S01]  /*0280*/  @!P5 IADD3 R17, PT, PT, R7, UR10, RZ ;  /* 0x0000000a0711dc10 */ /* 0x000fe2000fffe0ff */
[----:B------:R-:W-:-:S06]  /*0290*/  @!P5 IMAD R15, R6, 0x10, R25 ;  /* 0x00000010060fd824 */ /* 0x000fcc00078e0219 */
[----:B------:R-:W2:Y:S01]  /*02a0*/  @!P5 LDC.64 R10, c[0x0][0x380] ;  /* 0x0000e000ff0adb82 */ /* 0x000ea20000000a00 */
[----:B-1----:R-:W-:-:S06]  /*02b0*/  @!P5 IMAD.WIDE.U32 R8, R17, 0x4, R8 ;  /* 0x000000041108d825 */ /* 0x002fcc00078e0008 */
[----:B------:R1:W3:Y:S01]  /*02c0*/  @!P5 LDG.E R9, desc[UR8][R8.64] ;  /* 0x000000080809d981 */ /* 0x0002e2000c1e1900 */
[----:B--2---:R-:W-:-:S06]  /*02d0*/  @!P5 IMAD.WIDE.U32 R10, R15, 0x4, R10 ;  /* 0x000000040f0ad825 */ /* 0x004fcc00078e000a */
[----:B------:R2:W3:Y:S01]  /*02e0*/  @!P5 LDG.E R11, desc[UR8][R10.64] ;  /* 0x000000080a0bd981 */ /* 0x0004e2000c1e1900 */
[----:B------:R-:W-:Y:S01]  /*02f0*/  IADD3 R17, PT, PT, R25, 0x1, RZ ;  /* 0x0000000119117810 */ /* 0x000fe20007ffe0ff */
[----:B------:R-:W-:Y:S01]  /*0300*/  IMAD.IADD R29, R3, 0x1, R7 ;  /* 0x00000001031d7824 */ /* 0x000fe200078e0207 */
[----:B------:R-:W-:Y:S02]  /*0310*/  IADD3 R21, PT, PT, R25, 0x3, RZ ;  /* 0x0000000319157810 */ /* 0x000fe40007ffe0ff */
[C---:B------:R-:W-:Y:S02]  /*0320*/  VIMNMX.U32 R14, PT, PT, R6.reuse, R17, !PT ;  /* 0x00000011060e7248 */ /* 0x040fe40007fe0000 */
[C---:B------:R-:W-:Y:S02]  /*0330*/  VIMNMX.U32 R15, PT, PT, R6.reuse, R29, !PT ;  /* 0x0000001d060f7248 */ /* 0x040fe40007fe0000 */
[----:B------:R-:W-:Y:S02]  /*0340*/  VIMNMX.U32 R16, PT, PT, R6, R21, !PT ;  /* 0x0000001506107248 */ /* 0x000fe40007fe0000 */
[----:B------:R-:W-:-:S02]  /*0350*/  ISETP.GT.U32.AND P0, PT, R14, 0xf, PT ;  /* 0x0000000f0e00780c */ /* 0x000fc40003f04070 */
[----:B------:R-:W-:Y:S02]  /*0360*/  ISETP.GT.U32.AND P1, PT, R15, 0xf, PT ;  /* 0x0000000f0f00780c */ /* 0x000fe40003f24070 */
[----:B------:R-:W-:Y:S01]  /*0370*/  ISETP.GT.U32.AND P2, PT, R16, 0xf, PT ;  /* 0x0000000f1000780c */ /* 0x000fe20003f44070 */
[----:B-1----:R-:W-:-:S08]  /*0380*/  VIADD R8, R25, 0x4 ;  /* 0x0000000419087836 */ /* 0x002fd00000000000 */
[----:B------:R-:W1:Y:S01]  /*0390*/  @!P0 LDC.64 R14, c[0x0][0x380] ;  /* 0x0000e000ff0e8b82 */ /* 0x000e620000000a00 */
[----:B--2---:R-:W-:-:S07]  /*03a0*/  VIMNMX.U32 R10, PT, PT, R6, R8, !PT ;  /* 0x00000008060a7248 */ /* 0x004fce0007fe0000 */
[----:B------:R-:W2:Y:S01]  /*03b0*/  @!P1 LDC.64 R22, c[0x0][0x380] ;  /* 0x0000e000ff169b82 */ /* 0x000ea20000000a00 */
[----:B------:R-:W-:-:S07]  /*03c0*/  IADD3 R19, PT, PT, R25, 0x5, RZ ;  /* 0x0000000519137810 */ /* 0x000fce0007ffe0ff */
[----:B------:R-:W4:Y:S01]  /*03d0*/  @!P2 LDC.64 R26, c[0x0][0x380] ;  /* 0x0000e000ff1aab82 */ /* 0x000f220000000a00 */
[----:B------:R-:W-:Y:S02]  /*03e0*/  ISETP.GT.U32.AND P3, PT, R10, 0xf, PT ;  /* 0x0000000f0a00780c */ /* 0x000fe40003f64070 */
[C---:B------:R-:W-:Y:S02]  /*03f0*/  VIMNMX.U32 R16, PT, PT, R6.reuse, R19, !PT ;  /* 0x0000001306107248 */ /* 0x040fe40007fe0000 */
[----:B------:R-:W-:Y:S01]  /*0400*/  @!P1 LEA R10, R6, R29, 0x4 ;  /* 0x0000001d060a9211 */ /* 0x000fe200078e20ff */
[----:B------:R-:W-:Y:S01]  /*0410*/  VIADD R29, R25, 0x6 ;  /* 0x00000006191d7836 */ /* 0x000fe20000000000 */
[----:B------:R-:W-:Y:S01]  /*0420*/  ISETP.GT.U32.AND P4, PT, R16, 0xf, PT ;  /* 0x0000000f1000780c */ /* 0x000fe20003f84070 */
[----:B------:R-:W-:-:S03]  /*0430*/  @!P0 IMAD R17, R6, 0x10, R17 ;  /* 0x0000001006118824 */ /* 0x000fc600078e0211 */
[C---:B------:R-:W-:Y:S01]  /*0440*/  VIMNMX.U32 R16, PT, PT, R6.reuse, R29, !PT ;  /* 0x0000001d06107248 */ /* 0x040fe20007fe0000 */
[----:B------:R-:W-:Y:S01]  /*0450*/  @!P2 IMAD R18, R6, 0x10, R21 ;  /* 0x000000100612a824 */ /* 0x000fe200078e0215 */
[----:B------:R-:W-:Y:S01]  /*0460*/  IADD3 R25, PT, PT, R25, 0x7, RZ ;  /* 0x0000000719197810 */ /* 0x000fe20007ffe0ff */
[----:B-1----:R-:W-:Y:S01]  /*0470*/  @!P0 IMAD.WIDE.U32 R14, R17, 0x4, R14 ;  /* 0x00000004110e8825 */ /* 0x002fe200078e000e */
[----:B------:R-:W-:Y:S02]  /*0480*/  ISETP.GT.U32.AND P6, PT, R16, 0xf, PT ;  /* 0x0000000f1000780c */ /* 0x000fe40003fc4070 */
[----:B------:R-:W1:Y:S01]  /*0490*/  @!P3 LDC.64 R16, c[0x0][0x380] ;  /* 0x0000e000ff10bb82 */ /* 0x000e620000000a00 */
[----:B--2---:R-:W-:-:S04]  /*04a0*/  @!P1 IMAD.WIDE.U32 R22, R10, 0x4, R22 ;  /* 0x000000040a169825 */ /* 0x004fc800078e0016 */
[----:B----4-:R-:W-:Y:S01]  /*04b0*/  @!P2 IMAD.WIDE.U32 R26, R18, 0x4, R26 ;  /* 0x00000004121aa825 */ /* 0x010fe200078e001a */
[C---:B------:R-:W-:Y:S02]  /*04c0*/  VIMNMX.U32 R18, PT, PT, R6.reuse, R25, !PT ;  /* 0x0000001906127248 */ /* 0x040fe40007fe0000 */
[----:B------:R-:W2:Y:S01]  /*04d0*/  @!P4 LDC.64 R20, c[0x0][0x380] ;  /* 0x0000e000ff14cb82 */ /* 0x000ea20000000a00 */
[----:B------:R4:W5:Y:S01]  /*04e0*/  @!P1 LDG.E R23, desc[UR8][R22.64] ;  /* 0x0000000816179981 */ /* 0x000962000c1e1900 */
[C---:B------:R-:W-:Y:S02]  /*04f0*/  @!P3 IMAD R8, R6.reuse, 0x10, R8 ;  /* 0x000000100608b824 */ /* 0x040fe400078e0208 */
[C---:B------:R-:W-:Y:S01]  /*0500*/  @!P6 IMAD R29, R6.reuse, 0x10, R29 ;  /* 0x00000010061de824 */ /* 0x040fe200078e021d */
[----:B------:R-:W5:Y:S01]  /*0510*/  @!P2 LDG.E R27, desc[UR8][R26.64] ;  /* 0x000000081a1ba981 */ /* 0x000f62000c1e1900 */
[----:B----4-:R-:W-:Y:S01]  /*0520*/  @!P4 LEA R22, R6, R19, 0x4 ;  /* 0x000000130616c211 */ /* 0x010fe200078e20ff */
[----:B-1----:R-:W-:-:S06]  /*0530*/  @!P3 IMAD.WIDE.U32 R16, R8, 0x4, R16 ;  /* 0x000000040810b825 */ /* 0x002fcc00078e0010 */
[----:B------:R-:W4:Y:S01]  /*0540*/  @!P3 LDG.E R17, desc[UR8][R16.64] ;  /* 0x000000081011b981 */ /* 0x000f22000c1e1900 */
[----:B--2---:R-:W-:-:S06]  /*0550*/  @!P4 IMAD.WIDE.U32 R20, R22, 0x4, R20 ;  /* 0x000000041614c825 */ /* 0x004fcc00078e0014 */
[----:B------:R-:W2:Y:S01]  /*0560*/  @!P4 LDG.E R21, desc[UR8][R20.64] ;  /* 0x000000081415c981 */ /* 0x000ea2000c1e1900 */
[----:B---3--:R-:W-:Y:S01]  /*0570*/  @!P5 FFMA R0, R11, R9, R0 ;  /* 0x000000090b00d223 */ /* 0x008fe20000000000 */
[----:B------:R-:W-:Y:S02]  /*0580*/  IADD3 R11, P5, PT, R7, UR10, RZ ;  /* 0x0000000a070b7c10 */ /* 0x000fe4000ffbe0ff */
[----:B------:R1:W3:Y:S02]  /*0590*/  @!P0 LDG.E R9, desc[UR8][R14.64] ;  /* 0x000000080e098981 */ /* 0x0002e4000c1e1900 */
[----:B------:R-:W-:Y:S02]  /*05a0*/  IADD3.X R24, PT, PT, RZ, RZ, RZ, P5, !PT ;  /* 0x000000ffff187210 */ /* 0x000fe40002ffe4ff */
[----:B0-----:R-:W-:-:S04]  /*05b0*/  LEA R10, P5, R11, R12, 0x2 ;  /* 0x0000000c0b0a7211 */ /* 0x001fc800078a10ff */
[----:B------:R-:W-:Y:S01]  /*05c0*/  LEA.HI.X R11, R11, R13, R24, 0x2, P5 ;  /* 0x0000000d0b0b7211 */ /* 0x000fe200028f1418 */
[----:B-1----:R-:W0:Y:S01]  /*05d0*/  @!P6 LDC.64 R14, c[0x0][0x380] ;  /* 0x0000e000ff0eeb82 */ /* 0x002e220000000a00 */
[----:B------:R-:W-:-:S03]  /*05e0*/  ISETP.GT.U32.AND P5, PT, R18, 0xf, PT ;  /* 0x0000000f1200780c */ /* 0x000fc60003fa4070 */
[----:B------:R-:W3:Y:S04]  /*05f0*/  @!P0 LDG.E R8, desc[UR8][R10.64+0x4] ;  /* 0x000004080a088981 */ /* 0x000ee8000c1e1900 */
[----:B------:R-:W5:Y:S04]  /*0600*/  @!P1 LDG.E R22, desc[UR8][R10.64+0x8] ;  /* 0x000008080a169981 */ /* 0x000f68000c1e1900 */
[----:B------:R-:W4:Y:S02]  /*0610*/  @!P2 LDG.E R24, desc[UR8][R10.64+0xc] ;  /* 0x00000c080a18a981 */ /* 0x000f24000c1e1900 */
[----:B------:R-:W1:Y:S02]  /*0620*/  @!P5 LDC.64 R18, c[0x0][0x380] ;  /* 0x0000e000ff12db82 */ /* 0x000e640000000a00 */
[----:B------:R-:W2:Y:S04]  /*0630*/  @!P3 LDG.E R26, desc[UR8][R10.64+0x10] ;  /* 0x000010080a1ab981 */ /* 0x000ea8000c1e1900 */
[----:B------:R-:W2:Y:S01]  /*0640*/  @!P6 LDG.E R28, desc[UR8][R10.64+0x18] ;  /* 0x000018080a1ce981 */ /* 0x000ea2000c1e1900 */
[----:B0-----:R-:W-:Y:S01]  /*0650*/  @!P6 IMAD.WIDE.U32 R14, R29, 0x4, R14 ;  /* 0x000000041d0ee825 */ /* 0x001fe200078e000e */
[----:B------:R-:W-:-:S02]  /*0660*/  @!P5 LEA R29, R6, R25, 0x4 ;  /* 0x00000019061dd211 */ /* 0x000fc400078e20ff */
[----:B------:R-:W2:Y:S04]  /*0670*/  @!P4 LDG.E R25, desc[UR8][R10.64+0x14] ;  /* 0x000014080a19c981 */ /* 0x000ea8000c1e1900 */
[----:B------:R-:W2:Y:S01]  /*0680*/  @!P6 LDG.E R15, desc[UR8][R14.64] ;  /* 0x000000080e0fe981 */ /* 0x000ea2000c1e1900 */
[----:B-1----:R-:W-:-:S03]  /*0690*/  @!P5 IMAD.WIDE.U32 R18, R29, 0x4, R18 ;  /* 0x000000041d12d825 */ /* 0x002fc600078e0012 */
[----:B------:R-:W2:Y:S04]  /*06a0*/  @!P5 LDG.E R29, desc[UR8][R10.64+0x1c] ;  /* 0x00001c080a1dd981 */ /* 0x000ea8000c1e1900 */
[----:B------:R-:W2:Y:S01]  /*06b0*/  @!P5 LDG.E R19, desc[UR8][R18.64] ;  /* 0x000000081213d981 */ /* 0x000ea2000c1e1900 */
[----:B------:R-:W-:Y:S02]  /*06c0*/  VIADD R7, R7, 0x8 ;  /* 0x0000000807077836 */ /* 0x000fe40000000000 */
[----:B---3--:R-:W-:-:S04]  /*06d0*/  @!P0 FFMA R0, R9, R8, R0 ;  /* 0x0000000809008223 */ /* 0x008fc80000000000 */
[----:B-----5:R-:W-:Y:S01]  /*06e0*/  @!P1 FFMA R0, R23, R22, R0 ;  /* 0x0000001617009223 */ /* 0x020fe20000000000 */
[----:B------:R-:W-:-:S03]  /*06f0*/  ISETP.NE.AND P0, PT, R7, UR5, PT ;  /* 0x0000000507007c0c */ /* 0x000fc6000bf05270 */
[----:B----4-:R-:W-:-:S04]  /*0700*/  @!P2 FFMA R0, R27, R24, R0 ;  /* 0x000000181b00a223 */ /* 0x010fc80000000000 */
[----:B--2---:R-:W-:-:S04]  /*0710*/  @!P3 FFMA R0, R17, R26, R0 ;  /* 0x0000001a1100b223 */ /* 0x004fc80000000000 */
[----:B------:R-:W-:-:S04]  /*0720*/  @!P4 FFMA R0, R21, R25, R0 ;  /* 0x000000191500c223 */ /* 0x000fc80000000000 */
[----:B------:R-:W-:-:S04]  /*0730*/  @!P6 FFMA R0, R15, R28, R0 ;  /* 0x0000001c0f00e223 */ /* 0x000fc80000000000 */
[----:B------:R-:W-:Y:S01]  /*0740*/  @!P5 FFMA R0, R19, R29, R0 ;  /* 0x0000001d1300d223 */ /* 0x000fe20000000000 */
[----:B------:R-:W-:Y:S06]  /*0750*/  @P0 BRA `(.L_x_2) ;  /* 0xfffffff800b80947 */ /* 0x000fec000383ffff */
[----:B------:R-:W-:-:S07]  /*0760*/  MOV R21, UR5 ;  /* 0x0000000500157c02 */ /* 0x000fce0008000f00 */
.L_x_1:
[----:B------:R-:W-:-:S09]  /*0770*/  UISETP.NE.AND UP2, UPT, UR6, URZ, UPT ;  /* 0x000000ff0600728c */ /* 0x000fd2000bf45270 */
[----:B------:R-:W-:Y:S05]  /*0780*/  BRA.U !UP2, `(.L_x_3) ;  /* 0x000000050a7c7547 */ /* 0x000fea000b800000 */
[----:B------:R-:W-:Y:S01]  /*0790*/  UISETP.NE.AND UP2, UPT, UR7, URZ, UPT ;  /* 0x000000ff0700728c */ /* 0x000fe2000bf45270 */
[----:B------:R-:W-:Y:S10]  /*07a0*/  BRA.U !UP1, `(.L_x_4) ;  /* 0x0000000109b47547 */ /* 0x000ff4000b800000 */
[----:B------:R-:W-:Y:S01]  /*07b0*/  IMAD.IADD R27, R4, 0x1, R21 ;  /* 0x00000001041b7824 */ /* 0x000fe200078e0215 */
[----:B------:R-:W-:-:S04]  /*07c0*/  IADD3 R20, P4, PT, R21, UR10, RZ ;  /* 0x0000000a15147c10 */ /* 0x000fc8000ff9e0ff */
[C---:B------:R-:W-:Y:S02]  /*07d0*/  VIMNMX.U32 R7, PT, PT, R6.reuse, R27, !PT ;  /* 0x0000001b06077248 */ /* 0x040fe40007fe0000 */
[----:B------:R-:W-:Y:S02]  /*07e0*/  IADD3 R25, PT, PT, R27, 0x1, RZ ;  /* 0x000000011b197810 */ /* 0x000fe40007ffe0ff */
[----:B------:R-:W-:Y:S01]  /*07f0*/  ISETP.GT.U32.AND P0, PT, R7, 0xf, PT ;  /* 0x0000000f0700780c */ /* 0x000fe20003f04070 */
[----:B------:R-:W-:Y:S01]  /*0800*/  IMAD.IADD R7, R3, 0x1, R21 ;  /* 0x0000000103077824 */ /* 0x000fe200078e0215 */
[----:B------:R-:W-:Y:S02]  /*0810*/  VIMNMX.U32 R8, PT, PT, R6, R25, !PT ;  /* 0x0000001906087248 */ /* 0x000fe40007fe0000 */
[----:B------:R-:W-:Y:S02]  /*0820*/  IADD3 R23, PT, PT, R27, 0x3, RZ ;  /* 0x000000031b177810 */ /* 0x000fe40007ffe0ff */
[----:B------:R-:W-:-:S02]  /*0830*/  ISETP.GT.U32.AND P1, PT, R8, 0xf, PT ;  /* 0x0000000f0800780c */ /* 0x000fc40003f24070 */
[----:B------:R-:W-:Y:S02]  /*0840*/  VIMNMX.U32 R8, PT, PT, R6, R7, !PT ;  /* 0x0000000706087248 */ /* 0x000fe40007fe0000 */
[----:B------:R-:W-:Y:S02]  /*0850*/  IADD3.X R22, PT, PT, RZ, RZ, RZ, P4, !PT ;  /* 0x000000ffff167210 */ /* 0x000fe400027fe4ff */
[----:B------:R-:W-:Y:S01]  /*0860*/  ISETP.GT.U32.AND P2, PT, R8, 0xf, PT ;  /* 0x0000000f0800780c */ /* 0x000fe20003f44070 */
[----:B------:R-:W0:Y:S01]  /*0870*/  @!P0 LDC.64 R14, c[0x0][0x390] ;  /* 0x0000e400ff0e8b82 */ /* 0x000e220000000a00 */
[C---:B------:R-:W-:Y:S01]  /*0880*/  VIMNMX.U32 R8, PT, PT, R6.reuse, R23, !PT ;  /* 0x0000001706087248 */ /* 0x040fe20007fe0000 */
[----:B------:R-:W-:Y:S01]  /*0890*/  @!P0 VIADD R29, R21, UR10 ;  /* 0x0000000a151d8c36 */ /* 0x000fe20008000000 */
[----:B------:R-:W-:Y:S02]  /*08a0*/  @!P0 LEA R27, R6, R27, 0x4 ;  /* 0x0000001b061b8211 */ /* 0x000fe400078e20ff */
[----:B------:R-:W-:Y:S01]  /*08b0*/  ISETP.GT.U32.AND P3, PT, R8, 0xf, PT ;  /* 0x0000000f0800780c */ /* 0x000fe20003f64070 */
[----:B------:R-:W-:-:S02]  /*08c0*/  @!P1 IMAD R25, R6, 0x10, R25 ;  /* 0x0000001006199824 */ /* 0x000fc400078e0219 */
[----:B------:R-:W1:Y:S04]  /*08d0*/  @!P0 LDC.64 R16, c[0x0][0x380] ;  /* 0x0000e000ff108b82 */ /* 0x000e680000000a00 */
[----:B------:R-:W-:-:S04]  /*08e0*/  @!P2 IMAD R7, R6, 0x10, R7 ;  /* 0x000000100607a824 */ /* 0x000fc800078e0207 */
[----:B------:R-:W2:Y:S08]  /*08f0*/  LDC.64 R8, c[0x0][0x390] ;  /* 0x0000e400ff087b82 */ /* 0x000eb00000000a00 */
[----:B------:R-:W3:Y:S01]  /*0900*/  @!P1 LDC.64 R18, c[0x0][0x380] ;  /* 0x0000e000ff129b82 */ /* 0x000ee20000000a00 */
[----:B0-----:R-:W-:-:S07]  /*0910*/  @!P0 IMAD.WIDE.U32 R14, R29, 0x4, R14 ;  /* 0x000000041d0e8825 */ /* 0x001fce00078e000e */
[----:B------:R-:W0:Y:S01]  /*0920*/  @!P2 LDC.64 R12, c[0x0][0x380] ;  /* 0x0000e000ff0cab82 */ /* 0x000e220000000a00 */
[----:B-1----:R-:W-:Y:S01]  /*0930*/  @!P0 IMAD.WIDE.U32 R16, R27, 0x4, R16 ;  /* 0x000000041b108825 */ /* 0x002fe200078e0010 */
[----:B------:R-:W4:Y:S01]  /*0940*/  @!P0 LDG.E R15, desc[UR8][R14.64] ;  /* 0x000000080e0f8981 */ /* 0x000f22000c1e1900 */
[----:B------:R-:W-:-:S04]  /*0950*/  @!P3 LEA R23, R6, R23, 0x4 ;  /* 0x000000170617b211 */ /* 0x000fc800078e20ff */
[----:B------:R-:W4:Y:S01]  /*0960*/  @!P0 LDG.E R17, desc[UR8][R16.64] ;  /* 0x0000000810118981 */ /* 0x000f22000c1e1900 */
[----:B------:R-:W1:Y:S01]  /*0970*/  @!P3 LDC.64 R10, c[0x0][0x380] ;  /* 0x0000e000ff0abb82 */ /* 0x000e620000000a00 */
[----:B--2---:R-:W-:-:S04]  /*0980*/  LEA R8, P4, R20, R8, 0x2 ;  /* 0x0000000814087211 */ /* 0x004fc800078810ff */
[----:B------:R-:W-:Y:S01]  /*0990*/  LEA.HI.X R9, R20, R9, R22, 0x2, P4 ;  /* 0x0000000914097211 */ /* 0x000fe200020f1416 */
[----:B---3--:R-:W-:-:S04]  /*09a0*/  @!P1 IMAD.WIDE.U32 R18, R25, 0x4, R18 ;  /* 0x0000000419129825 */ /* 0x008fc800078e0012 */
[----:B------:R-:W2:Y:S04]  /*09b0*/  @!P2 LDG.E R20, desc[UR8][R8.64+0x8] ;  /* 0x000008080814a981 */ /* 0x000ea8000c1e1900 */
[----:B------:R-:W3:Y:S01]  /*09c0*/  @!P1 LDG.E R19, desc[UR8][R18.64] ;  /* 0x0000000812139981 */ /* 0x000ee2000c1e1900 */
[----:B0-----:R-:W-:-:S03]  /*09d0*/  @!P2 IMAD.WIDE.U32 R12, R7, 0x4, R12 ;  /* 0x00000004070ca825 */ /* 0x001fc600078e000c */
[----:B------:R-:W3:Y:S04]  /*09e0*/  @!P1 LDG.E R7, desc[UR8][R8.64+0x4] ;  /* 0x0000040808079981 */ /* 0x000ee8000c1e1900 */
[----:B------:R-:W2:Y:S01]  /*09f0*/  @!P2 LDG.E R13, desc[UR8][R12.64] ;  /* 0x000000080c0da981 */ /* 0x000ea2000c1e1900 */
[----:B-1----:R-:W-:-:S03]  /*0a00*/  @!P3 IMAD.WIDE.U32 R10, R23, 0x4, R10 ;  /* 0x00000004170ab825 */ /* 0x002fc600078e000a */
[----:B------:R-:W5:Y:S04]  /*0a10*/  @!P3 LDG.E R22, desc[UR8][R8.64+0xc] ;  /* 0x00000c080816b981 */ /* 0x000f68000c1e1900 */
[----:B------:R-:W5:Y:S01]  /*0a20*/  @!P3 LDG.E R11, desc[UR8][R10.64] ;  /* 0x000000080a0bb981 */ /* 0x000f62000c1e1900 */
[----:B------:R-:W-:Y:S02]  /*0a30*/  VIADD R21, R21, 0x4 ;  /* 0x0000000415157836 */ /* 0x000fe40000000000 */
[----:B----4-:R-:W-:-:S04]  /*0a40*/  @!P0 FFMA R0, R17, R15, R0 ;  /* 0x0000000f11008223 */ /* 0x010fc80000000000 */
[----:B---3--:R-:W-:-:S04]  /*0a50*/  @!P1 FFMA R0, R19, R7, R0 ;  /* 0x0000000713009223 */ /* 0x008fc80000000000 */
[----:B--2---:R-:W-:-:S04]  /*0a60*/  @!P2 FFMA R0, R13, R20, R0 ;  /* 0x000000140d00a223 */ /* 0x004fc80000000000 */
[----:B-----5:R-:W-:-:S07]  /*0a70*/  @!P3 FFMA R0, R11, R22, R0 ;  /* 0x000000160b00b223 */ /* 0x020fce0000000000 */
.L_x_4:
[----:B------:R-:W-:Y:S05]  /*0a80*/  BRA.U !UP2, `(.L_x_3) ;  /* 0x000000010abc7547 */ /* 0x000fea000b800000 */
[----:B------:R-:W0:Y:S01]  /*0a90*/  LDCU UR11, c[0x0][0x398] ;  /* 0x00007300ff0b77ac */ /* 0x000e220008000800 */
[----:B------:R-:W-:Y:S02]  /*0aa0*/  UISETP.NE.AND UP2, UPT, UR7, 0x1, UPT ;  /* 0x000000010700788c */ /* 0x000fe4000bf45270 */
[----:B0-----:R-:W-:-:S07]  /*0ab0*/  ULOP3.LUT UP3, URZ, UR11, 0x1, URZ, 0xc0, !UPT ;  /* 0x000000010bff7892 */ /* 0x001fce000f86c0ff */
[----:B------:R-:W-:Y:S05]  /*0ac0*/  BRA.U !UP2, `(.L_x_5) ;  /* 0x000000010a6c7547 */ /* 0x000fea000b800000 */
[----:B------:R-:W-:-:S04]  /*0ad0*/  IADD3 R7, PT, PT, R4, R21, RZ ;  /* 0x0000001504077210 */ /* 0x000fc80007ffe0ff */
[----:B------:R-:W-:Y:S01]  /*0ae0*/  VIMNMX.U32 R8, PT, PT, R6, R7, !PT ;  /* 0x0000000706087248 */ /* 0x000fe20007fe0000 */
[----:B------:R-:W-:-:S03]  /*0af0*/  VIADD R17, R7, 0x1 ;  /* 0x0000000107117836 */ /* 0x000fc60000000000 */
[----:B------:R-:W-:Y:S02]  /*0b00*/  ISETP.GT.U32.AND P0, PT, R8, 0xf, PT ;  /* 0x0000000f0800780c */ /* 0x000fe40003f04070 */
[----:B------:R-:W-:-:S04]  /*0b10*/  VIMNMX.U32 R9, PT, PT, R6, R17, !PT ;  /* 0x0000001106097248 */ /* 0x000fc80007fe0000 */
[----:B------:R-:W-:-:S07]  /*0b20*/  ISETP.GT.U32.AND P1, PT, R9, 0xf, PT ;  /* 0x0000000f0900780c */ /* 0x000fce0003f24070 */
[----:B------:R-:W0:Y:S01]  /*0b30*/  @!P0 LDC.64 R12, c[0x0][0x390] ;  /* 0x0000e400ff0c8b82 */ /* 0x000e220000000a00 */
[----:B------:R-:W-:Y:S01]  /*0b40*/  @!P0 IADD3 R19, PT, PT, R21, UR10, RZ ;  /* 0x0000000a15138c10 */ /* 0x000fe2000fffe0ff */
[----:B------:R-:W-:-:S04]  /*0b50*/  @!P0 IMAD R7, R6, 0x10, R7 ;  /* 0x0000001006078824 */ /* 0x000fc800078e0207 */
[----:B------:R-:W-:Y:S01]  /*0b60*/  @!P1 IADD3 R16, P2, PT, R21, UR10, RZ ;  /* 0x0000000a15109c10 */ /* 0x000fe2000ff5e0ff */
[----:B------:R-:W-:Y:S01]  /*0b70*/  @!P1 IMAD R17, R6, 0x10, R17 ;  /* 0x0000001006119824 */ /* 0x000fe200078e0211 */
[----:B------:R-:W1:Y:S02]  /*0b80*/  @!P0 LDC.64 R14, c[0x0][0x380] ;  /* 0x0000e000ff0e8b82 */ /* 0x000e640000000a00 */
[----:B------:R-:W-:-:S06]  /*0b90*/  @!P1 IADD3.X R18, PT, PT, RZ, RZ, RZ, P2, !PT ;  /* 0x000000ffff129210 */ /* 0x000fcc00017fe4ff */
[----:B------:R-:W2:Y:S08]  /*0ba0*/  @!P1 LDC.64 R10, c[0x0][0x390] ;  /* 0x0000e400ff0a9b82 */ /* 0x000eb00000000a00 */
[----:B------:R-:W3:Y:S01]  /*0bb0*/  @!P1 LDC.64 R8, c[0x0][0x380] ;  /* 0x0000e000ff089b82 */ /* 0x000ee20000000a00 */
[----:B0-----:R-:W-:-:S06]  /*0bc0*/  @!P0 IMAD.WIDE.U32 R12, R19, 0x4, R12 ;  /* 0x00000004130c8825 */ /* 0x001fcc00078e000c */
[----:B------:R-:W4:Y:S01]  /*0bd0*/  @!P0 LDG.E R13, desc[UR8][R12.64] ;  /* 0x000000080c0d8981 */ /* 0x000f22000c1e1900 */
[----:B-1----:R-:W-:-:S06]  /*0be0*/  @!P0 IMAD.WIDE.U32 R14, R7, 0x4, R14 ;  /* 0x00000004070e8825 */ /* 0x002fcc00078e000e */
[----:B------:R-:W4:Y:S01]  /*0bf0*/  @!P0 LDG.E R15, desc[UR8][R14.64] ;  /* 0x000000080e0f8981 */ /* 0x000f22000c1e1900 */
[----:B--2---:R-:W-:-:S04]  /*0c00*/  @!P1 LEA R10, P2, R16, R10, 0x2 ;  /* 0x0000000a100a9211 */ /* 0x004fc800078410ff */
[----:B------:R-:W-:Y:S01]  /*0c10*/  @!P1 LEA.HI.X R11, R16, R11, R18, 0x2, P2 ;  /* 0x0000000b100b9211 */ /* 0x000fe200010f1412 */
[----:B---3--:R-:W-:-:S04]  /*0c20*/  @!P1 IMAD.WIDE.U32 R8, R17, 0x4, R8 ;  /* 0x0000000411089825 */ /* 0x008fc800078e0008 */
[----:B------:R-:W2:Y:S04]  /*0c30*/  @!P1 LDG.E R10, desc[UR8][R10.64+0x4] ;  /* 0x000004080a0a9981 */ /* 0x000ea8000c1e1900 */
[----:B------:R-:W2:Y:S01]  /*0c40*/  @!P1 LDG.E R9, desc[UR8][R8.64] ;  /* 0x0000000808099981 */ /* 0x000ea2000c1e1900 */
[----:B------:R-:W-:Y:S01]  /*0c50*/  IADD3 R21, PT, PT, R21, 0x2, RZ ;  /* 0x0000000215157810 */ /* 0x000fe20007ffe0ff */
[----:B----4-:R-:W-:-:S04]  /*0c60*/  @!P0 FFMA R0, R13, R15, R0 ;  /* 0x0000000f0d008223 */ /* 0x010fc80000000000 */
[----:B--2---:R-:W-:-:S07]  /*0c70*/  @!P1 FFMA R0, R9, R10, R0 ;  /* 0x0000000a09009223 */ /* 0x004fce0000000000 */
.L_x_5:
[----:B------:R-:W-:Y:S05]  /*0c80*/  BRA.U !UP3, `(.L_x_3) ;  /* 0x000000010b3c7547 */ /* 0x000fea000b800000 */
[----:B------:R-:W-:Y:S01]  /*0c90*/  IMAD.IADD R7, R4, 0x1, R21 ;  /* 0x0000000104077824 */ /* 0x000fe200078e0215 */
[----:B------:R-:W-:Y:S04]  /*0ca0*/  BSSY.RECONVERGENT B0, `(.L_x_3) ;  /* 0x000000d000007945 */ /* 0x000fe80003800200 */
[----:B------:R-:W-:-:S04]  /*0cb0*/  VIMNMX.U32 R8, PT, PT, R6, R7, !PT ;  /* 0x0000000706087248 */ /* 0x000fc80007fe0000 */
[----:B------:R-:W-:-:S13]  /*0cc0*/  ISETP.GT.U32.AND P0, PT, R8, 0xf, PT ;  /* 0x0000000f0800780c */ /* 0x000fda0003f04070 */
[----:B------:R-:W-:Y:S05]  /*0cd0*/  @P0 BRA `(.L_x_6) ;  /* 0x0000000000240947 */ /* 0x000fea0003800000 */
[----:B------:R-:W0:Y:S01]  /*0ce0*/  LDC.64 R8, c[0x0][0x380] ;  /* 0x0000e000ff087b82 */ /* 0x000e220000000a00 */
[----:B------:R-:W-:Y:S01]  /*0cf0*/  LEA R7, R6, R7, 0x4 ;  /* 0x0000000706077211 */ /* 0x000fe200078e20ff */
[----:B------:R-:W-:-:S06]  /*0d00*/  VIADD R21, R21, UR10 ;  /* 0x0000000a15157c36 */ /* 0x000fcc0008000000 */
[----:B------:R-:W1:Y:S01]  /*0d10*/  LDC.64 R10, c[0x0][0x390] ;  /* 0x0000e400ff0a7b82 */ /* 0x000e620000000a00 */
[----:B0-----:R-:W-:-:S06]  /*0d20*/  IMAD.WIDE.U32 R6, R7, 0x4, R8 ;  /* 0x0000000407067825 */ /* 0x001fcc00078e0008 */
[----:B------:R-:W2:Y:S01]  /*0d30*/  LDG.E R7, desc[UR8][R6.64] ;  /* 0x0000000806077981 */ /* 0x000ea2000c1e1900 */
[----:B-1----:R-:W-:-:S06]  /*0d40*/  IMAD.WIDE.U32 R8, R21, 0x4, R10 ;  /* 0x0000000415087825 */ /* 0x002fcc00078e000a */
[----:B------:R-:W2:Y:S02]  /*0d50*/  LDG.E R8, desc[UR8][R8.64] ;  /* 0x0000000808087981 */ /* 0x000ea4000c1e1900 */
[----:B--2---:R-:W-:-:S07]  /*0d60*/  FFMA R0, R7, R8, R0 ;  /* 0x0000000807007223 */ /* 0x004fce0000000000 */
.L_x_6:
[----:B------:R-:W-:Y:S05]  /*0d70*/  BSYNC.RECONVERGENT B0 ;  /* 0x0000000000007941 */ /* 0x000fea0003800200 */
.L_x_3:
[----:B------:R-:W-:Y:S05]  /*0d80*/  BRA.U UP0, `(.L_x_7) ;  /* 0xfffffff500047547 */ /* 0x000fea000b83ffff */
.L_x_0:
[----:B------:R-:W0:Y:S01]  /*0d90*/  LDC.64 R4, c[0x0][0x388] ;  /* 0x0000e200ff047b82 */ /* 0x000e220000000a00 */
[----:B------:R-:W-:-:S05]  /*0da0*/  LEA R3, R2, R3, 0x4 ;  /* 0x0000000302037211 */ /* 0x000fca00078e20ff */
[----:B0-----:R-:W-:-:S05]  /*0db0*/  IMAD.WIDE R2, R3, 0x4, R4 ;  /* 0x0000000403027825 */ /* 0x001fca00078e0204 */
[----:B------:R-:W-:Y:S01]  /*0dc0*/  STG.E desc[UR8][R2.64], R0 ;  /* 0x0000000002007986 */ /* 0x000fe2000c101908 */
[----:B------:R-:W-:Y:S05]  /*0dd0*/  EXIT ;  /* 0x000000000000794d */ /* 0x000fea0003800000 */
.L_x_8:
[----:B------:R-:W-:-:S00]  /*0de0*/  BRA `(.L_x_8) ;  /* 0xfffffffc00fc7947 */ /* 0x000fc0000383ffff */
[----:B------:R-:W-:-:S00]  /*0df0*/  NOP ;  /* 0x0000000000007918 */ /* 0x000fc00000000000 */
        /* <DEDUP_REMOVED lines=8> */
.L_x_9:


//--------------------- .nv.shared.reserved.0     --------------------------
	.section	.nv.shared.reserved.0,"aw",@nobits
	.weak		__nv_reservedSMEM_offset_0_alias
	.size		__nv_reservedSMEM_offset_0_alias, 0, 64
	.other		__nv_reservedSMEM_offset_0_alias,@"STO_CUDA_RESERVED_SHARED STV_DEFAULT"
__nv_reservedSMEM_offset_0_alias:
	.zero		0
	.zero		64


//--------------------- .nv.constant0._Z12Conv2D_BasicPfS_S_i --------------------------
	.section	.nv.constant0._Z12Conv2D_BasicPfS_S_i,"a",@progbits
	.sectionflags	@""
	.align	4
.nv.constant0._Z12Conv2D_BasicPfS_S_i:
	.zero		924


//--------------------- SYMBOLS --------------------------

	.type		.nv.reservedSmem.offset0,@object
	.size		.nv.reservedSmem.offset0,0x4
